//
// Generated by NVIDIA NVVM Compiler
//
// Compiler Build ID: CL-36424714
// Cuda compilation tools, release 13.0, V13.0.88
// Based on NVVM 20.0.0
//

.version 9.0
.target sm_100
.address_size 64

	// .globl	_Z8rotate90PiS_

.visible .entry _Z8rotate90PiS_(
	.param .u64 .ptr .align 1 _Z8rotate90PiS__param_0,
	.param .u64 .ptr .align 1 _Z8rotate90PiS__param_1
)
{
	.reg .b32 	%r<11>;
	.reg .b64 	%rd<9>;

	ld.param.u64 	%rd1, [_Z8rotate90PiS__param_0];
	ld.param.u64 	%rd2, [_Z8rotate90PiS__param_1];
	cvta.to.global.u64 	%rd3, %rd2;
	cvta.to.global.u64 	%rd4, %rd1;
	mov.u32 	%r1, %ctaid.x;
	mov.u32 	%r2, %ntid.x;
	mov.u32 	%r3, %tid.x;
	mad.lo.s32 	%r4, %r1, %r2, %r3;
	mov.u32 	%r5, %ctaid.y;
	shl.b32 	%r6, %r4, 10;
	add.s32 	%r7, %r6, %r5;
	shl.b32 	%r8, %r5, 10;
	sub.s32 	%r9, %r4, %r8;
	mul.wide.s32 	%rd5, %r7, 4;
	add.s64 	%rd6, %rd4, %rd5;
	ld.global.u32 	%r10, [%rd6];
	mul.wide.s32 	%rd7, %r9, 4;
	add.s64 	%rd8, %rd3, %rd7;
	st.global.u32 	[%rd8+4190208], %r10;
	ret;

}
	// .globl	_Z6UDswapPiS_
.visible .entry _Z6UDswapPiS_(
	.param .u64 .ptr .align 1 _Z6UDswapPiS__param_0,
	.param .u64 .ptr .align 1 _Z6UDswapPiS__param_1
)
{
	.reg .b32 	%r<11>;
	.reg .b64 	%rd<9>;

	ld.param.u64 	%rd1, [_Z6UDswapPiS__param_0];
	ld.param.u64 	%rd2, [_Z6UDswapPiS__param_1];
	cvta.to.global.u64 	%rd3, %rd2;
	cvta.to.global.u64 	%rd4, %rd1;
	mov.u32 	%r1, %ctaid.x;
	mov.u32 	%r2, %ntid.x;
	mov.u32 	%r3, %tid.x;
	mad.lo.s32 	%r4, %r1, %r2, %r3;
	mov.u32 	%r5, %ctaid.y;
	shl.b32 	%r6, %r4, 10;
	add.s32 	%r7, %r6, %r5;
	sub.s32 	%r8, %r5, %r6;
	add.s32 	%r9, %r8, 1047552;
	mul.wide.s32 	%rd5, %r7, 4;
	add.s64 	%rd6, %rd4, %rd5;
	ld.global.u32 	%r10, [%rd6];
	mul.wide.s32 	%rd7, %r9, 4;
	add.s64 	%rd8, %rd3, %rd7;
	st.global.u32 	[%rd8], %r10;
	ret;

}


// ===== COMPILED SASS (sm_100) =====

	.target	sm_100

	.elftype	@"ET_EXEC"


//--------------------- .note.nv.tkinfo           --------------------------
	.section	.note.nv.tkinfo,"",@"SHT_NOTE"
	.sectionflags	@"SHF_NOTE_NV_TKINFO"
	.tkinfo
        /*0018*/ 	.word	0x00000002
        /*0030*/ 	.string	""
        /*0030*/ 	.string	"ptxas"
        /*0030*/ 	.string	"Cuda compilation tools, release 13.0, V13.0.88"
        /*0030*/ 	.string	"Build cuda_13.0.r13.0/compiler.36424714_0"
        /*0030*/ 	.string	"-arch sm_100 -m 64 "



//--------------------- .note.nv.cuinfo           --------------------------
	.section	.note.nv.cuinfo,"",@"SHT_NOTE"
	.sectionflags	@"SHF_NOTE_NV_CUINFO"
        /*0018*/ 	.short	0x0002
        /*001a*/ 	.short	0x0064
        /*001c*/ 	.short	0x0082
	.zero		2


//--------------------- .nv.info                  --------------------------
	.section	.nv.info,"",@"SHT_CUDA_INFO"
	.align	4


	//----- nvinfo : EIATTR_REGCOUNT
	.align		4
        /*0000*/ 	.byte	0x04, 0x2f
        /*0002*/ 	.short	(.L_1 - .L_0)
	.align		4
.L_0:
        /*0004*/ 	.word	index@(_Z8rotate90PiS_)
        /*0008*/ 	.word	0x0000000a


	//----- nvinfo : EIATTR_FRAME_SIZE
	.align		4
.L_1:
        /*000c*/ 	.byte	0x04, 0x11
        /*000e*/ 	.short	(.L_3 - .L_2)
	.align		4
.L_2:
        /*0010*/ 	.word	index@(_Z8rotate90PiS_)
        /*0014*/ 	.word	0x00000000


	//----- nvinfo : EIATTR_REGCOUNT
	.align		4
.L_3:
        /*0018*/ 	.byte	0x04, 0x2f
        /*001a*/ 	.short	(.L_5 - .L_4)
	.align		4
.L_4:
        /*001c*/ 	.word	index@(_Z6UDswapPiS_)
        /*0020*/ 	.word	0x0000000a


	//----- nvinfo : EIATTR_FRAME_SIZE
	.align		4
.L_5:
        /*0024*/ 	.byte	0x04, 0x11
        /*0026*/ 	.short	(.L_7 - .L_6)
	.align		4
.L_6:
        /*0028*/ 	.word	index@(_Z6UDswapPiS_)
        /*002c*/ 	.word	0x00000000


	//----- nvinfo : EIATTR_MIN_STACK_SIZE
	.align		4
.L_7:
        /*0030*/ 	.byte	0x04, 0x12
        /*0032*/ 	.short	(.L_9 - .L_8)
	.align		4
.L_8:
        /*0034*/ 	.word	index@(_Z6UDswapPiS_)
        /*0038*/ 	.word	0x00000000


	//----- nvinfo : EIATTR_MIN_STACK_SIZE
	.align		4
.L_9:
        /*003c*/ 	.byte	0x04, 0x12
        /*003e*/ 	.short	(.L_11 - .L_10)
	.align		4
.L_10:
        /*0040*/ 	.word	index@(_Z8rotate90PiS_)
        /*0044*/ 	.word	0x00000000
.L_11:


//--------------------- .nv.compat                --------------------------
	.section	.nv.compat,"",@"SHT_CUDA_COMPAT_INFO"
	.align	4
        /*0000*/ 	.byte	0x02, 0x09, 0x00, 0x00, 0x02, 0x02, 0x01, 0x00, 0x02, 0x05, 0x05, 0x00, 0x03, 0x07, 0x01, 0x01
        /*0010*/ 	.byte	0x02, 0x03, 0x00, 0x00, 0x02, 0x06, 0x01, 0x00, 0x04, 0x0b, 0x08, 0x00, 0x09, 0x00, 0x00, 0x00
        /*0020*/ 	.byte	0x00, 0x00, 0x00, 0x00


//--------------------- .nv.info._Z6UDswapPiS_    --------------------------
	.section	.nv.info._Z6UDswapPiS_,"",@"SHT_CUDA_INFO"
	.sectionflags	@""
	.align	4


	//----- nvinfo : EIATTR_CUDA_API_VERSION
	.align		4
        /*0000*/ 	.byte	0x04, 0x37
        /*0002*/ 	.short	(.L_13 - .L_12)
.L_12:
        /*0004*/ 	.word	0x00000082


	//----- nvinfo : EIATTR_KPARAM_INFO
	.align		4
.L_13:
        /*0008*/ 	.byte	0x04, 0x17
        /*000a*/ 	.short	(.L_15 - .L_14)
.L_14:
        /*000c*/ 	.word	0x00000000
        /*0010*/ 	.short	0x0001
        /*0012*/ 	.short	0x0008
        /*0014*/ 	.byte	0x00, 0xf5, 0x21, 0x00


	//----- nvinfo : EIATTR_KPARAM_INFO
	.align		4
.L_15:
        /*0018*/ 	.byte	0x04, 0x17
        /*001a*/ 	.short	(.L_17 - .L_16)
.L_16:
        /*001c*/ 	.word	0x00000000
        /*0020*/ 	.short	0x0000
        /*0022*/ 	.short	0x0000
        /*0024*/ 	.byte	0x00, 0xf5, 0x21, 0x00


	//----- nvinfo : EIATTR_SPARSE_MMA_MASK
	.align		4
.L_17:
        /*0028*/ 	.byte	0x03, 0x50
        /*002a*/ 	.short	0x0000


	//----- nvinfo : EIATTR_MAXREG_COUNT
	.align		4
        /*002c*/ 	.byte	0x03, 0x1b
        /*002e*/ 	.short	0x00ff


	//----- nvinfo : EIATTR_MERCURY_ISA_VERSION
	.align		4
        /*0030*/ 	.byte	0x03, 0x5f
        /*0032*/ 	.short	0x0101


	//----- nvinfo : EIATTR_VRC_CTA_INIT_COUNT
	.align		4
        /*0034*/ 	.byte	0x02, 0x4a
	.zero		1
	.zero		1


	//----- nvinfo : EIATTR_EXIT_INSTR_OFFSETS
	.align		4
        /*0038*/ 	.byte	0x04, 0x1c
        /*003a*/ 	.short	(.L_19 - .L_18)


	//   ....[0]....
.L_18:
        /*003c*/ 	.word	0x00000100


	//----- nvinfo : EIATTR_CBANK_PARAM_SIZE
	.align		4
.L_19:
        /*0040*/ 	.byte	0x03, 0x19
        /*0042*/ 	.short	0x0010


	//----- nvinfo : EIATTR_PARAM_CBANK
	.align		4
        /*0044*/ 	.byte	0x04, 0x0a
        /*0046*/ 	.short	(.L_21 - .L_20)
	.align		4
.L_20:
        /*0048*/ 	.word	index@(.nv.constant0._Z6UDswapPiS_)
        /*004c*/ 	.short	0x0380
        /*004e*/ 	.short	0x0010


	//----- nvinfo : EIATTR_SW_WAR
	.align		4
.L_21:
        /*0050*/ 	.byte	0x04, 0x36
        /*0052*/ 	.short	(.L_23 - .L_22)
.L_22:
        /*0054*/ 	.word	0x00000008
.L_23:


//--------------------- .nv.info._Z8rotate90PiS_  --------------------------
	.section	.nv.info._Z8rotate90PiS_,"",@"SHT_CUDA_INFO"
	.sectionflags	@""
	.align	4


	//----- nvinfo : EIATTR_CUDA_API_VERSION
	.align		4
        /*0000*/ 	.byte	0x04, 0x37
        /*0002*/ 	.short	(.L_25 - .L_24)
.L_24:
        /*0004*/ 	.word	0x00000082


	//----- nvinfo : EIATTR_KPARAM_INFO
	.align		4
.L_25:
        /*0008*/ 	.byte	0x04, 0x17
        /*000a*/ 	.short	(.L_27 - .L_26)
.L_26:
        /*000c*/ 	.word	0x00000000
        /*0010*/ 	.short	0x0001
        /*0012*/ 	.short	0x0008
        /*0014*/ 	.byte	0x00, 0xf5, 0x21, 0x00


	//----- nvinfo : EIATTR_KPARAM_INFO
	.align		4
.L_27:
        /*0018*/ 	.byte	0x04, 0x17
        /*001a*/ 	.short	(.L_29 - .L_28)
.L_28:
        /*001c*/ 	.word	0x00000000
        /*0020*/ 	.short	0x0000
        /*0022*/ 	.short	0x0000
        /*0024*/ 	.byte	0x00, 0xf5, 0x21, 0x00


	//----- nvinfo : EIATTR_SPARSE_MMA_MASK
	.align		4
.L_29:
        /*0028*/ 	.byte	0x03, 0x50
        /*002a*/ 	.short	0x0000


	//----- nvinfo : EIATTR_MAXREG_COUNT
	.align		4
        /*002c*/ 	.byte	0x03, 0x1b
        /*002e*/ 	.short	0x00ff


	//----- nvinfo : EIATTR_MERCURY_ISA_VERSION
	.align		4
        /*0030*/ 	.byte	0x03, 0x5f
        /*0032*/ 	.short	0x0101


	//----- nvinfo : EIATTR_VRC_CTA_INIT_COUNT
	.align		4
        /*0034*/ 	.byte	0x02, 0x4a
	.zero		1
	.zero		1


	//----- nvinfo : EIATTR_EXIT_INSTR_OFFSETS
	.align		4
        /*0038*/ 	.byte	0x04, 0x1c
        /*003a*/ 	.short	(.L_31 - .L_30)


	//   ....[0]....
.L_30:
        /*003c*/ 	.word	0x000000f0


	//----- nvinfo : EIATTR_CBANK_PARAM_SIZE
	.align		4
.L_31:
        /*0040*/ 	.byte	0x03, 0x19
        /*0042*/ 	.short	0x0010


	//----- nvinfo : EIATTR_PARAM_CBANK
	.align		4
        /*0044*/ 	.byte	0x04, 0x0a
        /*0046*/ 	.short	(.L_33 - .L_32)
	.align		4
.L_32:
        /*0048*/ 	.word	index@(.nv.constant0._Z8rotate90PiS_)
        /*004c*/ 	.short	0x0380
        /*004e*/ 	.short	0x0010


	//----- nvinfo : EIATTR_SW_WAR
	.align		4
.L_33:
        /*0050*/ 	.byte	0x04, 0x36
        /*0052*/ 	.short	(.L_35 - .L_34)
.L_34:
        /*0054*/ 	.word	0x00000008
.L_35:


//--------------------- .nv.callgraph             --------------------------
	.section	.nv.callgraph,"",@"SHT_CUDA_CALLGRAPH"
	.align	4
	.sectionentsize	8
	.align		4
        /*0000*/ 	.word	0x00000000
	.align		4
        /*0004*/ 	.word	0xffffffff
	.align		4
        /*0008*/ 	.word	0x00000000
	.align		4
        /*000c*/ 	.word	0xfffffffe
	.align		4
        /*0010*/ 	.word	0x00000000
	.align		4
        /*0014*/ 	.word	0xfffffffd
	.align		4
        /*0018*/ 	.word	0x00000000
	.align		4
        /*001c*/ 	.word	0xfffffffc


//--------------------- .text._Z6UDswapPiS_       --------------------------
	.section	.text._Z6UDswapPiS_,"ax",@progbits
	.align	128
        .global         _Z6UDswapPiS_
        .type           _Z6UDswapPiS_,@function
        .size           _Z6UDswapPiS_,(.L_x_2 - _Z6UDswapPiS_)
        .other          _Z6UDswapPiS_,@"STO_CUDA_ENTRY STV_DEFAULT"
_Z6UDswapPiS_:
.text._Z6UDswapPiS_:
[----:B------:R-:W-:Y:S01]  /*0000*/  LDC R1, c[0x0][0x37c] ;  /* 0x0000df00ff017b82 */ /* 0x000fe20000000800 */
[----:B------:R-:W0:Y:S07]  /*0010*/  S2R R5, SR_TID.X ;  /* 0x0000000000057919 */ /* 0x000e2e0000002100 */
[----:B------:R-:W0:Y:S01]  /*0020*/  S2UR UR6, SR_CTAID.X ;  /* 0x00000000000679c3 */ /* 0x000e220000002500 */
[----:B------:R-:W1:Y:S01]  /*0030*/  LDCU.64 UR4, c[0x0][0x358] ;  /* 0x00006b00ff0477ac */ /* 0x000e620008000a00 */
[----:B------:R-:W2:Y:S06]  /*0040*/  S2R R7, SR_CTAID.Y ;  /* 0x0000000000077919 */ /* 0x000eac0000002600 */
[----:B------:R-:W0:Y:S08]  /*0050*/  LDC R0, c[0x0][0x360] ;  /* 0x0000d800ff007b82 */ /* 0x000e300000000800 */
[----:B------:R-:W3:Y:S01]  /*0060*/  LDC.64 R2, c[0x0][0x380] ;  /* 0x0000e000ff027b82 */ /* 0x000ee20000000a00 */
[----:B0-----:R-:W-:-:S05]  /*0070*/  IMAD R0, R0, UR6, R5 ;  /* 0x0000000600007c24 */ /* 0x001fca000f8e0205 */
[----:B--2---:R-:W-:-:S05]  /*0080*/  LEA R5, R0, R7, 0xa ;  /* 0x0000000700057211 */ /* 0x004fca00078e50ff */
[----:B---3--:R-:W-:Y:S02]  /*0090*/  IMAD.WIDE R2, R5, 0x4, R2 ;  /* 0x0000000405027825 */ /* 0x008fe400078e0202 */
[----:B------:R-:W0:Y:S04]  /*00a0*/  LDC.64 R4, c[0x0][0x388] ;  /* 0x0000e200ff047b82 */ /* 0x000e280000000a00 */
[----:B-1----:R-:W2:Y:S01]  /*00b0*/  LDG.E R3, desc[UR4][R2.64] ;  /* 0x0000000402037981 */ /* 0x002ea2000c1e1900 */
[----:B------:R-:W-:-:S05]  /*00c0*/  IMAD R0, R0, -0x400, R7 ;  /* 0xfffffc0000007824 */ /* 0x000fca00078e0207 */
[----:B------:R-:W-:-:S05]  /*00d0*/  IADD3 R7, PT, PT, R0, 0xffc00, RZ ;  /* 0x000ffc0000077810 */ /* 0x000fca0007ffe0ff */
[----:B0-----:R-:W-:-:S05]  /*00e0*/  IMAD.WIDE R4, R7, 0x4, R4 ;  /* 0x0000000407047825 */ /* 0x001fca00078e0204 */
[----:B--2---:R-:W-:Y:S01]  /*00f0*/  STG.E desc[UR4][R4.64], R3 ;  /* 0x0000000304007986 */ /* 0x004fe2000c101904 */
[----:B------:R-:W-:Y:S05]  /*0100*/  EXIT ;  /* 0x000000000000794d */ /* 0x000fea0003800000 */
.L_x_0:
[----:B------:R-:W-:-:S00]  /*0110*/  BRA `(.L_x_0) ;  /* 0xfffffffc00fc7947 */ /* 0x000fc0000383ffff */
[----:B------:R-:W-:-:S00]  /*0120*/  NOP ;  /* 0x0000000000007918 */ /* 0x000fc00000000000 */
        /* <DEDUP_REMOVED lines=13> */
.L_x_2:


//--------------------- .text._Z8rotate90PiS_     --------------------------
	.section	.text._Z8rotate90PiS_,"ax",@progbits
	.align	128
        .global         _Z8rotate90PiS_
        .type           _Z8rotate90PiS_,@function
        .size           _Z8rotate90PiS_,(.L_x_3 - _Z8rotate90PiS_)
        .other          _Z8rotate90PiS_,@"STO_CUDA_ENTRY STV_DEFAULT"
_Z8rotate90PiS_:
.text._Z8rotate90PiS_:
        /* <DEDUP_REMOVED lines=12> */
[----:B------:R-:W-:-:S04]  /*00c0*/  IMAD R7, R7, -0x400, R0 ;  /* 0xfffffc0007077824 */ /* 0x000fc800078e0200 */
[----:B0-----:R-:W-:-:S05]  /*00d0*/  IMAD.WIDE R4, R7, 0x4, R4 ;  /* 0x0000000407047825 */ /* 0x001fca00078e0204 */
[----:B--2---:R-:W-:Y:S01]  /*00e0*/  STG.E desc[UR4][R4.64+0x3ff000], R3 ;  /* 0x3ff0000304007986 */ /* 0x004fe2000c101904 */
[----:B------:R-:W-:Y:S05]  /*00f0*/  EXIT ;  /* 0x000000000000794d */ /* 0x000fea0003800000 */
.L_x_1:
        /* <DEDUP_REMOVED lines=16> */
.L_x_3:


//--------------------- .nv.shared.reserved.0     --------------------------
	.section	.nv.shared.reserved.0,"aw",@nobits
	.weak		__nv_reservedSMEM_offset_0_alias
	.size		__nv_reservedSMEM_offset_0_alias, 0, 64
	.other		__nv_reservedSMEM_offset_0_alias,@"STO_CUDA_RESERVED_SHARED STV_DEFAULT"
__nv_reservedSMEM_offset_0_alias:
	.zero		0
	.zero		64


//--------------------- .nv.constant0._Z6UDswapPiS_ --------------------------
	.section	.nv.constant0._Z6UDswapPiS_,"a",@progbits
	.sectionflags	@""
	.align	4
.nv.constant0._Z6UDswapPiS_:
	.zero		912


//--------------------- .nv.constant0._Z8rotate90PiS_ --------------------------
	.section	.nv.constant0._Z8rotate90PiS_,"a",@progbits
	.sectionflags	@""
	.align	4
.nv.constant0._Z8rotate90PiS_:
	.zero		912


//--------------------- SYMBOLS --------------------------

	.type		.nv.reservedSmem.offset0,@object
	.size		.nv.reservedSmem.offset0,0x4
